	.headerflags	@"EF_CUDA_TEXMODE_UNIFIED EF_CUDA_64BIT_ADDRESS EF_CUDA_ACCELERATORS EF_CUDA_SM90 EF_CUDA_VIRTUAL_SM(EF_CUDA_SM90)"
	.elftype	@"ET_EXEC"


//--------------------- .nv.info                  --------------------------
	.section	.nv.info,"",@"SHT_CUDA_INFO"
	.align	4


	//----- nvinfo : EIATTR_REGCOUNT
	.align		4
        /*0000*/ 	.byte	0x04, 0x2f
        /*0002*/ 	.short	(.L_1 - .L_0)
	.align		4
.L_0:
        /*0004*/ 	.word	index@(triton_per_fused_mean_mul_sigmoid_17)
        /*0008*/ 	.word	0x00000017


	//----- nvinfo : EIATTR_MIN_STACK_SIZE
	.align		4
.L_1:
        /*000c*/ 	.byte	0x04, 0x12
        /*000e*/ 	.short	(.L_3 - .L_2)
	.align		4
.L_2:
        /*0010*/ 	.word	index@(triton_per_fused_mean_mul_sigmoid_17)
        /*0014*/ 	.word	0x00000000


	//----- nvinfo : EIATTR_FRAME_SIZE
	.align		4
.L_3:
        /*0018*/ 	.byte	0x04, 0x11
        /*001a*/ 	.short	(.L_5 - .L_4)
	.align		4
.L_4:
        /*001c*/ 	.word	index@(triton_per_fused_mean_mul_sigmoid_17)
        /*0020*/ 	.word	0x00000000


	//----- nvinfo : EIATTR_MIN_STACK_SIZE
	.align		4
.L_5:
        /*0024*/ 	.byte	0x04, 0x12
        /*0026*/ 	.short	(.L_7 - .L_6)
	.align		4
.L_6:
        /*0028*/ 	.word	index@(triton_per_fused_mean_mul_sigmoid_17)
        /*002c*/ 	.word	0x00000000
.L_7:


//--------------------- .nv.info.triton_per_fused_mean_mul_sigmoid_17 --------------------------
	.section	.nv.info.triton_per_fused_mean_mul_sigmoid_17,"",@"SHT_CUDA_INFO"
	.sectionflags	@""
	.align	4


	//----- nvinfo : EIATTR_CUDA_API_VERSION
	.align		4
        /*0000*/ 	.byte	0x04, 0x37
        /*0002*/ 	.short	(.L_9 - .L_8)
.L_8:
        /*0004*/ 	.word	0x0000007c


	//----- nvinfo : EIATTR_KPARAM_INFO
	.align		4
.L_9:
        /*0008*/ 	.byte	0x04, 0x17
        /*000a*/ 	.short	(.L_11 - .L_10)
.L_10:
        /*000c*/ 	.word	0x00000000
        /*0010*/ 	.short	0x0003
        /*0012*/ 	.short	0x0014
        /*0014*/ 	.byte	0x00, 0xf0, 0x11, 0x00


	//----- nvinfo : EIATTR_KPARAM_INFO
	.align		4
.L_11:
        /*0018*/ 	.byte	0x04, 0x17
        /*001a*/ 	.short	(.L_13 - .L_12)
.L_12:
        /*001c*/ 	.word	0x00000000
        /*0020*/ 	.short	0x0002
        /*0022*/ 	.short	0x0010
        /*0024*/ 	.byte	0x00, 0xf0, 0x11, 0x00


	//----- nvinfo : EIATTR_KPARAM_INFO
	.align		4
.L_13:
        /*0028*/ 	.byte	0x04, 0x17
        /*002a*/ 	.short	(.L_15 - .L_14)
.L_14:
        /*002c*/ 	.word	0x00000000
        /*0030*/ 	.short	0x0001
        /*0032*/ 	.short	0x0008
        /*0034*/ 	.byte	0x00, 0xf4, 0x21, 0x00


	//----- nvinfo : EIATTR_KPARAM_INFO
	.align		4
.L_15:
        /*0038*/ 	.byte	0x04, 0x17
        /*003a*/ 	.short	(.L_17 - .L_16)
.L_16:
        /*003c*/ 	.word	0x00000000
        /*0040*/ 	.short	0x0000
        /*0042*/ 	.short	0x0000
        /*0044*/ 	.byte	0x00, 0xf4, 0x21, 0x00


	//----- nvinfo : EIATTR_SPARSE_MMA_MASK
	.align		4
.L_17:
        /*0048*/ 	.byte	0x03, 0x50
        /*004a*/ 	.short	0x0000


	//----- nvinfo : EIATTR_MAXREG_COUNT
	.align		4
        /*004c*/ 	.byte	0x03, 0x1b
        /*004e*/ 	.short	0x00ff


	//----- nvinfo : EIATTR_COOP_GROUP_MASK_REGIDS
	.align		4
        /*0050*/ 	.byte	0x04, 0x29
        /*0052*/ 	.short	(.L_19 - .L_18)


	//   ....[0]....
.L_18:
        /*0054*/ 	.word	0xffffffff


	//   ....[1]....
        /*0058*/ 	.word	0xffffffff


	//   ....[2]....
        /*005c*/ 	.word	0xffffffff


	//   ....[3]....
        /*0060*/ 	.word	0xffffffff


	//   ....[4]....
        /*0064*/ 	.word	0xffffffff


	//   ....[5]....
        /*0068*/ 	.word	0xffffffff


	//   ....[6]....
        /*006c*/ 	.word	0xffffffff


	//   ....[7]....
        /*0070*/ 	.word	0xffffffff


	//   ....[8]....
        /*0074*/ 	.word	0xffffffff


	//   ....[9]....
        /*0078*/ 	.word	0xffffffff


	//----- nvinfo : EIATTR_COOP_GROUP_INSTR_OFFSETS
	.align		4
.L_19:
        /*007c*/ 	.byte	0x04, 0x28
        /*007e*/ 	.short	(.L_21 - .L_20)


	//   ....[0]....
.L_20:
        /*0080*/ 	.word	0x000004f0


	//   ....[1]....
        /*0084*/ 	.word	0x00000530


	//   ....[2]....
        /*0088*/ 	.word	0x00000570


	//   ....[3]....
        /*008c*/ 	.word	0x000005a0


	//   ....[4]....
        /*0090*/ 	.word	0x000005e0


	//   ....[5]....
        /*0094*/ 	.word	0x00000600


	//   ....[6]....
        /*0098*/ 	.word	0x00000630


	//   ....[7]....
        /*009c*/ 	.word	0x00000660


	//   ....[8]....
        /*00a0*/ 	.word	0x00000770


	//   ....[9]....
        /*00a4*/ 	.word	0x000007b0


	//----- nvinfo : EIATTR_EXIT_INSTR_OFFSETS
	.align		4
.L_21:
        /*00a8*/ 	.byte	0x04, 0x1c
        /*00aa*/ 	.short	(.L_23 - .L_22)


	//   ....[0]....
.L_22:
        /*00ac*/ 	.word	0x000008d0


	//   ....[1]....
        /*00b0*/ 	.word	0x00000900


	//----- nvinfo : EIATTR_REQNTID
	.align		4
.L_23:
        /*00b4*/ 	.byte	0x04, 0x10
        /*00b6*/ 	.short	(.L_25 - .L_24)
.L_24:
        /*00b8*/ 	.word	0x00000080
        /*00bc*/ 	.word	0x00000001
        /*00c0*/ 	.word	0x00000001


	//----- nvinfo : EIATTR_CBANK_PARAM_SIZE
	.align		4
.L_25:
        /*00c4*/ 	.byte	0x03, 0x19
        /*00c6*/ 	.short	0x0018


	//----- nvinfo : EIATTR_PARAM_CBANK
	.align		4
        /*00c8*/ 	.byte	0x04, 0x0a
        /*00ca*/ 	.short	(.L_27 - .L_26)
	.align		4
.L_26:
        /*00cc*/ 	.word	index@(.nv.constant0.triton_per_fused_mean_mul_sigmoid_17)
        /*00d0*/ 	.short	0x0210
        /*00d2*/ 	.short	0x0018


	//----- nvinfo : EIATTR_SW_WAR
	.align		4
.L_27:
        /*00d4*/ 	.byte	0x04, 0x36
        /*00d6*/ 	.short	(.L_29 - .L_28)
.L_28:
        /*00d8*/ 	.word	0x00000008
.L_29:


//--------------------- .nv.callgraph             --------------------------
	.section	.nv.callgraph,"",@"SHT_CUDA_CALLGRAPH"
	.align	4
	.sectionentsize	8
	.align		4
        /*0000*/ 	.word	0x00000000
	.align		4
        /*0004*/ 	.word	0xffffffff
	.align		4
        /*0008*/ 	.word	0x00000000
	.align		4
        /*000c*/ 	.word	0xfffffffe
	.align		4
        /*0010*/ 	.word	0x00000000
	.align		4
        /*0014*/ 	.word	0xfffffffd
	.align		4
        /*0018*/ 	.word	0x00000000
	.align		4
        /*001c*/ 	.word	0xfffffffc


//--------------------- .text.triton_per_fused_mean_mul_sigmoid_17 --------------------------
	.section	.text.triton_per_fused_mean_mul_sigmoid_17,"ax",@progbits
	.sectionflags	@"SHF_BARRIERS=1"
	.align	128
        .global         triton_per_fused_mean_mul_sigmoid_17
        .type           triton_per_fused_mean_mul_sigmoid_17,@function
        .size           triton_per_fused_mean_mul_sigmoid_17,(.L_x_1 - triton_per_fused_mean_mul_sigmoid_17)
        .other          triton_per_fused_mean_mul_sigmoid_17,@"STO_CUDA_ENTRY STV_DEFAULT"
triton_per_fused_mean_mul_sigmoid_17:
.text.triton_per_fused_mean_mul_sigmoid_17:
[----:B------:R-:W0:Y:S02]  /*0000*/  LDC R1, c[0x0][0x28] ;  /* 0x00000a00ff017b82 */ /* 0x000e240000000800 */
[----:B------:R-:W1:Y:S01]  /*0010*/  S2R R0, SR_CTAID.X ;  /* 0x0000000000007919 */ /* 0x000e620000002500 */
[----:B------:R-:W2:Y:S01]  /*0020*/  LDC.64 R6, c[0x0][0x218] ;  /* 0x00008600ff067b82 */ /* 0x000ea20000000a00 */
[----:B------:R-:W-:Y:S01]  /*0030*/  ULDC.64 UR6, c[0x0][0x208] ;  /* 0x0000820000067ab9 */ /* 0x000fe20000000a00 */
[----:B------:R-:W3:Y:S01]  /*0040*/  S2R R3, SR_TID.X ;  /* 0x0000000000037919 */ /* 0x000ee20000002100 */
[----:B-1----:R-:W-:Y:S02]  /*0050*/  SHF.L.U32 R0, R0, 0x5, RZ ;  /* 0x0000000500007819 */ /* 0x002fe400000006ff */
[----:B---3--:R-:W-:Y:S02]  /*0060*/  SHF.L.U32 R9, R3, 0x2, RZ ;  /* 0x0000000203097819 */ /* 0x008fe400000006ff */
[----:B------:R-:W-:Y:S02]  /*0070*/  SHF.R.U32.HI R10, RZ, 0x3, R3 ;  /* 0x00000003ff0a7819 */ /* 0x000fe40000011603 */
[----:B------:R-:W-:-:S04]  /*0080*/  LOP3.LUT R4, R0, 0x1c, R9, 0xf8, !PT ;  /* 0x0000001c00047812 */ /* 0x000fc800078ef809 */
[C---:B------:R-:W-:Y:S01]  /*0090*/  ISETP.GE.AND P0, PT, R4.reuse, 0x500, PT ;  /* 0x000005000400780c */ /* 0x040fe20003f06270 */
[----:B------:R-:W-:-:S05]  /*00a0*/  IMAD.HI R5, R4, 0x66666667, RZ ;  /* 0x6666666704057827 */ /* 0x000fca00078e02ff */
[----:B------:R-:W-:-:S04]  /*00b0*/  SHF.R.U32.HI R8, RZ, 0x1f, R5 ;  /* 0x0000001fff087819 */ /* 0x000fc80000011605 */
[----:B------:R-:W-:Y:S02]  /*00c0*/  LEA.HI.SX32 R11, R5, R8, 0x19 ;  /* 0x00000008050b7211 */ /* 0x000fe400078fcaff */
[----:B------:R-:W-:-:S03]  /*00d0*/  SGXT.U32 R5, R10, 0x4 ;  /* 0x000000040a05781a */ /* 0x000fc60000000000 */
[----:B------:R-:W-:-:S04]  /*00e0*/  IMAD R8, R11, -0x140, R4 ;  /* 0xfffffec00b087824 */ /* 0x000fc800078e0204 */
[----:B------:R-:W-:Y:S01]  /*00f0*/  IMAD R8, R5, 0x140, R8 ;  /* 0x0000014005087824 */ /* 0x000fe200078e0208 */
[----:B------:R-:W-:-:S03]  /*0100*/  CS2R R4, SRZ ;  /* 0x0000000000047805 */ /* 0x000fc6000001ff00 */
[----:B------:R-:W-:-:S04]  /*0110*/  IMAD R11, R11, 0x1400, R8 ;  /* 0x000014000b0b7824 */ /* 0x000fc800078e0208 */
[----:B--2---:R-:W-:Y:S01]  /*0120*/  IMAD.WIDE R10, R11, 0x4, R6 ;  /* 0x000000040b0a7825 */ /* 0x004fe200078e0206 */
[----:B------:R-:W-:-:S06]  /*0130*/  CS2R R6, SRZ ;  /* 0x0000000000067805 */ /* 0x000fcc000001ff00 */
[----:B------:R-:W2:Y:S01]  /*0140*/  @!P0 LDG.E.128 R4, desc[UR6][R10.64] ;  /* 0x000000060a048981 */ /* 0x000ea2000c1e1d00 */
[----:B------:R-:W-:Y:S01]  /*0150*/  HFMA2.MMA R17, -RZ, RZ, 1.625, 0 ;  /* 0x3e800000ff117435 */ /* 0x000fe200000001ff */
[----:B------:R-:W1:Y:S01]  /*0160*/  S2UR UR5, SR_CgaCtaId ;  /* 0x00000000000579c3 */ /* 0x000e620000008800 */
[----:B------:R-:W-:Y:S02]  /*0170*/  UMOV UR4, 0x400 ;  /* 0x0000040000047882 */ /* 0x000fe40000000000 */
[----:B-1----:R-:W-:Y:S01]  /*0180*/  UPRMT UR4, UR5, 0x654, UR4 ;  /* 0x0000065405047896 */ /* 0x002fe20008000004 */
[----:B--2---:R-:W-:Y:S02]  /*0190*/  SEL R4, R4, RZ, !P0 ;  /* 0x000000ff04047207 */ /* 0x004fe40004000000 */
[----:B------:R-:W-:Y:S02]  /*01a0*/  SEL R5, R5, RZ, !P0 ;  /* 0x000000ff05057207 */ /* 0x000fe40004000000 */
[----:B------:R-:W-:Y:S01]  /*01b0*/  SEL R6, R6, RZ, !P0 ;  /* 0x000000ff06067207 */ /* 0x000fe20004000000 */
[----:B------:R-:W-:Y:S01]  /*01c0*/  FADD R8, RZ, -R4 ;  /* 0x80000004ff087221 */ /* 0x000fe20000000000 */
[----:B------:R-:W-:-:S03]  /*01d0*/  SEL R7, R7, RZ, !P0 ;  /* 0x000000ff07077207 */ /* 0x000fc60004000000 */
[----:B------:R-:W-:Y:S01]  /*01e0*/  FMUL R13, R8, 1.4426950216293334961 ;  /* 0x3fb8aa3b080d7820 */ /* 0x000fe20000400000 */
[----:B------:R-:W-:Y:S01]  /*01f0*/  FADD R8, RZ, -R5 ;  /* 0x80000005ff087221 */ /* 0x000fe20000000000 */
[----:B------:R-:W-:-:S03]  /*0200*/  FADD R12, RZ, -R6 ;  /* 0x80000006ff0c7221 */ /* 0x000fc60000000000 */
[----:B------:R-:W-:Y:S01]  /*0210*/  FMUL R14, R8, 1.4426950216293334961 ;  /* 0x3fb8aa3b080e7820 */ /* 0x000fe20000400000 */
[----:B------:R-:W-:Y:S01]  /*0220*/  FADD R8, RZ, -R7 ;  /* 0x80000007ff087221 */ /* 0x000fe20000000000 */
[----:B------:R-:W-:Y:S01]  /*0230*/  FMUL R12, R12, 1.4426950216293334961 ;  /* 0x3fb8aa3b0c0c7820 */ /* 0x000fe20000400000 */
[----:B------:R-:W-:Y:S02]  /*0240*/  FSETP.GEU.AND P1, PT, R13, -126, PT ;  /* 0xc2fc00000d00780b */ /* 0x000fe40003f2e000 */
[----:B------:R-:W-:Y:S01]  /*0250*/  FMUL R15, R8, 1.4426950216293334961 ;  /* 0x3fb8aa3b080f7820 */ /* 0x000fe20000400000 */
[----:B------:R-:W-:Y:S02]  /*0260*/  FSETP.GEU.AND P4, PT, R14, -126, PT ;  /* 0xc2fc00000e00780b */ /* 0x000fe40003f8e000 */
[----:B------:R-:W-:Y:S02]  /*0270*/  FSETP.GEU.AND P2, PT, R12, -126, PT ;  /* 0xc2fc00000c00780b */ /* 0x000fe40003f4e000 */
[----:B------:R-:W-:-:S06]  /*0280*/  FSETP.GEU.AND P3, PT, R15, -126, PT ;  /* 0xc2fc00000f00780b */ /* 0x000fcc0003f6e000 */
[----:B------:R-:W-:-:S03]  /*0290*/  @!P1 FMUL R13, R13, 0.5 ;  /* 0x3f0000000d0d9820 */ /* 0x000fc60000400000 */
[----:B------:R-:W-:Y:S01]  /*02a0*/  @!P4 FMUL R14, R14, 0.5 ;  /* 0x3f0000000e0ec820 */ /* 0x000fe20000400000 */
[----:B------:R-:W1:Y:S01]  /*02b0*/  MUFU.EX2 R8, R13 ;  /* 0x0000000d00087308 */ /* 0x000e620000000800 */
[----:B------:R-:W-:Y:S02]  /*02c0*/  @!P2 FMUL R12, R12, 0.5 ;  /* 0x3f0000000c0ca820 */ /* 0x000fe40000400000 */
[----:B------:R-:W-:-:S05]  /*02d0*/  @!P3 FMUL R15, R15, 0.5 ;  /* 0x3f0000000f0fb820 */ /* 0x000fca0000400000 */
[----:B------:R-:W2:Y:S01]  /*02e0*/  MUFU.EX2 R10, R14 ;  /* 0x0000000e000a7308 */ /* 0x000ea20000000800 */
[----:B-1----:R-:W-:-:S07]  /*02f0*/  @!P1 FMUL R8, R8, R8 ;  /* 0x0000000808089220 */ /* 0x002fce0000400000 */
[----:B------:R-:W1:Y:S01]  /*0300*/  MUFU.EX2 R11, R12 ;  /* 0x0000000c000b7308 */ /* 0x000e620000000800 */
[----:B------:R-:W-:Y:S01]  /*0310*/  FADD R8, R8, 1 ;  /* 0x3f80000008087421 */ /* 0x000fe20000000000 */
[----:B--2---:R-:W-:-:S06]  /*0320*/  @!P4 FMUL R10, R10, R10 ;  /* 0x0000000a0a0ac220 */ /* 0x004fcc0000400000 */
[----:B------:R2:W3:Y:S01]  /*0330*/  MUFU.EX2 R16, R15 ;  /* 0x0000000f00107308 */ /* 0x0004e20000000800 */
[----:B------:R-:W-:Y:S01]  /*0340*/  FSETP.GT.AND P1, PT, R8, 8.50705917302346158658e+37, PT ;  /* 0x7e8000000800780b */ /* 0x000fe20003f24000 */
[----:B------:R-:W-:-:S03]  /*0350*/  FADD R10, R10, 1 ;  /* 0x3f8000000a0a7421 */ /* 0x000fc60000000000 */
[----:B------:R-:W-:Y:S01]  /*0360*/  FSEL R13, R17, 1, P1 ;  /* 0x3f800000110d7808 */ /* 0x000fe20000800000 */
[----:B-1----:R-:W-:Y:S01]  /*0370*/  @!P2 FMUL R11, R11, R11 ;  /* 0x0000000b0b0ba220 */ /* 0x002fe20000400000 */
[----:B------:R-:W-:-:S03]  /*0380*/  FSETP.GT.AND P2, PT, R10, 8.50705917302346158658e+37, PT ;  /* 0x7e8000000a00780b */ /* 0x000fc60003f44000 */
[----:B------:R-:W-:Y:S01]  /*0390*/  FADD R11, R11, 1 ;  /* 0x3f8000000b0b7421 */ /* 0x000fe20000000000 */
[----:B--2---:R-:W-:-:S03]  /*03a0*/  FSEL R15, R17, 1, P2 ;  /* 0x3f800000110f7808 */ /* 0x004fc60001000000 */
[----:B------:R-:W-:Y:S01]  /*03b0*/  @P1 FMUL R8, R8, 0.25 ;  /* 0x3e80000008081820 */ /* 0x000fe20000400000 */
[----:B---3--:R-:W-:Y:S01]  /*03c0*/  @!P3 FMUL R16, R16, R16 ;  /* 0x000000101010b220 */ /* 0x008fe20000400000 */
[----:B------:R-:W-:Y:S02]  /*03d0*/  FSETP.GT.AND P3, PT, R11, 8.50705917302346158658e+37, PT ;  /* 0x7e8000000b00780b */ /* 0x000fe40003f64000 */
[----:B------:R-:W-:Y:S01]  /*03e0*/  ISETP.GE.AND P1, PT, R3, 0x80, PT ;  /* 0x000000800300780c */ /* 0x000fe20003f26270 */
[----:B------:R-:W-:Y:S01]  /*03f0*/  FADD R16, R16, 1 ;  /* 0x3f80000010107421 */ /* 0x000fe20000000000 */
[----:B------:R-:W1:Y:S01]  /*0400*/  MUFU.RCP R8, R8 ;  /* 0x0000000800087308 */ /* 0x000e620000001000 */
[----:B------:R-:W-:Y:S01]  /*0410*/  @P2 FMUL R10, R10, 0.25 ;  /* 0x3e8000000a0a2820 */ /* 0x000fe20000400000 */
[----:B------:R-:W-:Y:S02]  /*0420*/  FSEL R12, R17, 1, P3 ;  /* 0x3f800000110c7808 */ /* 0x000fe40001800000 */
[----:B------:R-:W-:-:S04]  /*0430*/  FSETP.GT.AND P4, PT, R16, 8.50705917302346158658e+37, PT ;  /* 0x7e8000001000780b */ /* 0x000fc80003f84000 */
[----:B------:R-:W2:Y:S01]  /*0440*/  MUFU.RCP R10, R10 ;  /* 0x0000000a000a7308 */ /* 0x000ea20000001000 */
[----:B------:R-:W-:Y:S01]  /*0450*/  @P3 FMUL R11, R11, 0.25 ;  /* 0x3e8000000b0b3820 */ /* 0x000fe20000400000 */
[----:B------:R-:W-:Y:S01]  /*0460*/  FSEL R17, R17, 1, P4 ;  /* 0x3f80000011117808 */ /* 0x000fe20002000000 */
[----:B-1----:R-:W-:-:S05]  /*0470*/  FMUL R13, R8, R13 ;  /* 0x0000000d080d7220 */ /* 0x002fca0000400000 */
[----:B------:R-:W1:Y:S01]  /*0480*/  MUFU.RCP R11, R11 ;  /* 0x0000000b000b7308 */ /* 0x000e620000001000 */
[----:B------:R-:W-:Y:S01]  /*0490*/  @P4 FMUL R16, R16, 0.25 ;  /* 0x3e80000010104820 */ /* 0x000fe20000400000 */
[----:B------:R-:W-:Y:S01]  /*04a0*/  FMUL R13, R4, R13 ;  /* 0x0000000d040d7220 */ /* 0x000fe20000400000 */
[----:B--2---:R-:W-:-:S05]  /*04b0*/  FMUL R10, R10, R15 ;  /* 0x0000000f0a0a7220 */ /* 0x004fca0000400000 */
[----:B------:R-:W2:Y:S01]  /*04c0*/  MUFU.RCP R16, R16 ;  /* 0x0000001000107308 */ /* 0x000ea20000001000 */
[----:B------:R-:W-:Y:S01]  /*04d0*/  FSEL R13, R13, RZ, !P0 ;  /* 0x000000ff0d0d7208 */ /* 0x000fe20004000000 */
[----:B------:R-:W-:-:S04]  /*04e0*/  FMUL R10, R5, R10 ;  /* 0x0000000a050a7220 */ /* 0x000fc80000400000 */
[----:B------:R-:W3:Y:S01]  /*04f0*/  SHFL.BFLY PT, R4, R13, 0x10, 0x1f ;  /* 0x0e001f000d047f89 */ /* 0x000ee200000e0000 */
[----:B-1----:R-:W-:Y:S01]  /*0500*/  FMUL R15, R11, R12 ;  /* 0x0000000c0b0f7220 */ /* 0x002fe20000400000 */
[----:B------:R-:W-:-:S03]  /*0510*/  FSEL R10, R10, RZ, !P0 ;  /* 0x000000ff0a0a7208 */ /* 0x000fc60004000000 */
[----:B------:R-:W-:Y:S02]  /*0520*/  FMUL R15, R6, R15 ;  /* 0x0000000f060f7220 */ /* 0x000fe40000400000 */
[----:B------:R-:W1:Y:S01]  /*0530*/  SHFL.BFLY PT, R5, R10, 0x10, 0x1f ;  /* 0x0e001f000a057f89 */ /* 0x000e6200000e0000 */
[----:B--2---:R-:W-:Y:S02]  /*0540*/  FMUL R8, R16, R17 ;  /* 0x0000001110087220 */ /* 0x004fe40000400000 */
[----:B------:R-:W-:Y:S02]  /*0550*/  FSEL R15, R15, RZ, !P0 ;  /* 0x000000ff0f0f7208 */ /* 0x000fe40004000000 */
[----:B------:R-:W-:-:S03]  /*0560*/  FMUL R8, R7, R8 ;  /* 0x0000000807087220 */ /* 0x000fc60000400000 */
[----:B------:R-:W2:Y:S02]  /*0570*/  SHFL.BFLY PT, R12, R15, 0x10, 0x1f ;  /* 0x0e001f000f0c7f89 */ /* 0x000ea400000e0000 */
[----:B------:R-:W-:Y:S02]  /*0580*/  FSEL R8, R8, RZ, !P0 ;  /* 0x000000ff08087208 */ /* 0x000fe40004000000 */
[----:B------:R-:W-:-:S03]  /*0590*/  LOP3.LUT P0, RZ, R3, 0x18, RZ, 0xc0, !PT ;  /* 0x0000001803ff7812 */ /* 0x000fc6000780c0ff */
[----:B------:R-:W4:Y:S01]  /*05a0*/  SHFL.BFLY PT, R7, R8, 0x10, 0x1f ;  /* 0x0e001f0008077f89 */ /* 0x000f2200000e0000 */
[----:B---3--:R-:W-:Y:S01]  /*05b0*/  FADD R4, R13, R4 ;  /* 0x000000040d047221 */ /* 0x008fe20000000000 */
[----:B-1----:R-:W-:Y:S01]  /*05c0*/  FADD R6, R10, R5 ;  /* 0x000000050a067221 */ /* 0x002fe20000000000 */
[----:B------:R-:W-:-:S03]  /*05d0*/  SHF.R.U32.HI R10, RZ, 0x5, R3 ;  /* 0x00000005ff0a7819 */ /* 0x000fc60000011603 */
[----:B------:R-:W1:Y:S01]  /*05e0*/  SHFL.BFLY PT, R5, R4, 0x8, 0x1f ;  /* 0x0d001f0004057f89 */ /* 0x000e6200000e0000 */
[----:B--2---:R-:W-:-:S05]  /*05f0*/  FADD R12, R15, R12 ;  /* 0x0000000c0f0c7221 */ /* 0x004fca0000000000 */
[----:B------:R-:W2:Y:S01]  /*0600*/  SHFL.BFLY PT, R11, R12, 0x8, 0x1f ;  /* 0x0d001f000c0b7f89 */ /* 0x000ea200000e0000 */
[----:B----4-:R-:W-:Y:S01]  /*0610*/  FADD R14, R8, R7 ;  /* 0x00000007080e7221 */ /* 0x010fe20000000000 */
[----:B------:R-:W-:Y:S02]  /*0620*/  SGXT.U32 R8, R10, 0x2 ;  /* 0x000000020a08781a */ /* 0x000fe40000000000 */
[----:B------:R-:W3:Y:S01]  /*0630*/  SHFL.BFLY PT, R7, R6, 0x8, 0x1f ;  /* 0x0d001f0006077f89 */ /* 0x000ee200000e0000 */
[----:B------:R-:W-:Y:S02]  /*0640*/  LOP3.LUT R10, R9, 0x1c, RZ, 0xc0, !PT ;  /* 0x0000001c090a7812 */ /* 0x000fe400078ec0ff */
[----:B------:R-:W-:Y:S01]  /*0650*/  SHF.L.U32 R15, R8, 0x2, RZ ;  /* 0x00000002080f7819 */ /* 0x000fe200000006ff */
[----:B------:R-:W4:Y:S01]  /*0660*/  SHFL.BFLY PT, R13, R14, 0x8, 0x1f ;  /* 0x0d001f000e0d7f89 */ /* 0x000f2200000e0000 */
[----:B------:R-:W-:Y:S01]  /*0670*/  SHF.L.U32 R16, R10, 0x4, RZ ;  /* 0x000000040a107819 */ /* 0x000fe200000006ff */
[----:B-1----:R-:W-:-:S03]  /*0680*/  FADD R18, R4, R5 ;  /* 0x0000000504127221 */ /* 0x002fc60000000000 */
[----:B------:R-:W-:-:S05]  /*0690*/  LOP3.LUT R15, R16, R15, RZ, 0xfc, !PT ;  /* 0x0000000f100f7212 */ /* 0x000fca00078efcff */
[----:B------:R-:W-:Y:S01]  /*06a0*/  @!P0 STS [R15+UR4], R18 ;  /* 0x000000120f008988 */ /* 0x000fe20008000804 */
[----:B--2---:R-:W-:Y:S01]  /*06b0*/  FADD R20, R12, R11 ;  /* 0x0000000b0c147221 */ /* 0x004fe20000000000 */
[----:B---3--:R-:W-:-:S04]  /*06c0*/  FADD R6, R6, R7 ;  /* 0x0000000706067221 */ /* 0x008fc80000000000 */
[----:B------:R-:W-:Y:S01]  /*06d0*/  @!P0 STS [R15+UR4+0x20], R20 ;  /* 0x000020140f008988 */ /* 0x000fe20008000804 */
[----:B----4-:R-:W-:-:S03]  /*06e0*/  FADD R14, R14, R13 ;  /* 0x0000000d0e0e7221 */ /* 0x010fc60000000000 */
[----:B------:R-:W-:Y:S01]  /*06f0*/  @!P0 STS [R15+UR4+0x10], R6 ;  /* 0x000010060f008988 */ /* 0x000fe20008000804 */
[----:B------:R-:W-:-:S03]  /*0700*/  IADD3 R13, R16, UR4, RZ ;  /* 0x00000004100d7c10 */ /* 0x000fc6000fffe0ff */
[----:B------:R-:W-:Y:S01]  /*0710*/  @!P0 STS [R15+UR4+0x30], R14 ;  /* 0x0000300e0f008988 */ /* 0x000fe20008000804 */
[----:B------:R-:W-:Y:S01]  /*0720*/  BAR.SYNC.DEFER_BLOCKING 0x0 ;  /* 0x0000000000007b1d */ /* 0x000fe20000010000 */
[----:B------:R-:W-:Y:S01]  /*0730*/  LOP3.LUT P0, RZ, R3, 0x3, RZ, 0xc0, !PT ;  /* 0x0000000303ff7812 */ /* 0x000fe2000780c0ff */
[----:B------:R-:W-:-:S03]  /*0740*/  IMAD R13, R10, -0xc, R13 ;  /* 0xfffffff40a0d7824 */ /* 0x000fc600078e020d */
[C---:B------:R-:W-:Y:S01]  /*0750*/  ISETP.LT.AND P0, PT, R3.reuse, 0x80, !P0 ;  /* 0x000000800300780c */ /* 0x040fe20004701270 */
[----:B------:R-:W1:Y:S04]  /*0760*/  @!P1 LDS R2, [R9+UR4] ;  /* 0x0000000409029984 */ /* 0x000e680008000800 */
[----:B-1----:R-:W1:Y:S02]  /*0770*/  SHFL.BFLY PT, R5, R2, 0x2, 0x1f ;  /* 0x0c401f0002057f89 */ /* 0x002e6400000e0000 */
[----:B-1----:R-:W-:Y:S01]  /*0780*/  FADD R11, R2, R5 ;  /* 0x00000005020b7221 */ /* 0x002fe20000000000 */
[----:B------:R-:W-:Y:S02]  /*0790*/  LOP3.LUT R2, R3, 0x1f, RZ, 0xc0, !PT ;  /* 0x0000001f03027812 */ /* 0x000fe400078ec0ff */
[----:B------:R-:W-:-:S02]  /*07a0*/  LOP3.LUT R3, R0, 0x1f, R3, 0xf8, !PT ;  /* 0x0000001f00037812 */ /* 0x000fc400078ef803 */
[----:B------:R-:W1:Y:S01]  /*07b0*/  SHFL.BFLY PT, R4, R11, 0x1, 0x1f ;  /* 0x0c201f000b047f89 */ /* 0x000e6200000e0000 */
[----:B------:R-:W-:Y:S01]  /*07c0*/  LEA R14, R2, UR4, 0x2 ;  /* 0x00000004020e7c11 */ /* 0x000fe2000f8e10ff */
[----:B-1----:R-:W-:Y:S02]  /*07d0*/  FADD R12, R11, R4 ;  /* 0x000000040b0c7221 */ /* 0x002fe40000000000 */
[----:B------:R-:W1:Y:S03]  /*07e0*/  LDC.64 R10, c[0x0][0x210] ;  /* 0x00008400ff0a7b82 */ /* 0x000e660000000a00 */
[----:B------:R-:W-:Y:S05]  /*07f0*/  @P0 STS [R9+UR4], R12 ;  /* 0x0000000c09000988 */ /* 0x000fea0008000804 */
[----:B------:R-:W-:Y:S01]  /*0800*/  BAR.SYNC.DEFER_BLOCKING 0x0 ;  /* 0x0000000000007b1d */ /* 0x000fe20000010000 */
[----:B------:R-:W-:-:S04]  /*0810*/  ISETP.GE.AND P0, PT, R3, 0x500, PT ;  /* 0x000005000300780c */ /* 0x000fc80003f06270 */
[----:B------:R-:W-:Y:S01]  /*0820*/  ISETP.EQ.AND P0, PT, R8, RZ, !P0 ;  /* 0x000000ff0800720c */ /* 0x000fe20004702270 */
[----:B-1----:R-:W-:Y:S01]  /*0830*/  IMAD.WIDE R2, R3, 0x4, R10 ;  /* 0x0000000403027825 */ /* 0x002fe200078e020a */
[----:B------:R-:W-:Y:S04]  /*0840*/  LDS R4, [R16+UR4] ;  /* 0x0000000410047984 */ /* 0x000fe80008000800 */
[----:B------:R-:W-:Y:S04]  /*0850*/  LDS R5, [R16+UR4+0x10] ;  /* 0x0000100410057984 */ /* 0x000fe80008000800 */
[----:B------:R-:W-:Y:S04]  /*0860*/  LDS R6, [R16+UR4+0x20] ;  /* 0x0000200410067984 */ /* 0x000fe80008000800 */
[----:B------:R-:W1:Y:S01]  /*0870*/  LDS R7, [R16+UR4+0x30] ;  /* 0x0000300410077984 */ /* 0x000e620008000800 */
[----:B------:R-:W-:Y:S06]  /*0880*/  BAR.SYNC.DEFER_BLOCKING 0x0 ;  /* 0x0000000000007b1d */ /* 0x000fec0000010000 */
[----:B-1----:R1:W-:Y:S02]  /*0890*/  STS.128 [R13], R4 ;  /* 0x000000040d007388 */ /* 0x0023e40000000c00 */
[----:B------:R-:W-:Y:S06]  /*08a0*/  BAR.SYNC.DEFER_BLOCKING 0x0 ;  /* 0x0000000000007b1d */ /* 0x000fec0000010000 */
[----:B------:R-:W2:Y:S02]  /*08b0*/  LDS R14, [R14] ;  /* 0x000000000e0e7984 */ /* 0x000ea40000000800 */
[----:B------:R-:W-:Y:S06]  /*08c0*/  BAR.SYNC.DEFER_BLOCKING 0x0 ;  /* 0x0000000000007b1d */ /* 0x000fec0000010000 */
[----:B-1----:R-:W-:Y:S05]  /*08d0*/  @!P0 EXIT ;  /* 0x000000000000894d */ /* 0x002fea0003800000 */
[----:B--2---:R-:W-:-:S05]  /*08e0*/  FMUL R5, R14, 0.0625 ;  /* 0x3d8000000e057820 */ /* 0x004fca0000400000 */
[----:B------:R-:W-:Y:S01]  /*08f0*/  STG.E desc[UR6][R2.64], R5 ;  /* 0x0000000502007986 */ /* 0x000fe2000c101906 */
[----:B------:R-:W-:Y:S05]  /*0900*/  EXIT ;  /* 0x000000000000794d */ /* 0x000fea0003800000 */
.L_x_0:
[----:B------:R-:W-:-:S00]  /*0910*/  BRA `(.L_x_0) ;  /* 0xfffffffc00fc7947 */ /* 0x000fc0000383ffff */
[----:B------:R-:W-:-:S00]  /*0920*/  NOP ;  /* 0x0000000000007918 */ /* 0x000fc00000000000 */
        /* <DEDUP_REMOVED lines=13> */
.L_x_1:


//--------------------- .nv.shared.triton_per_fused_mean_mul_sigmoid_17 --------------------------
	.section	.nv.shared.triton_per_fused_mean_mul_sigmoid_17,"aw",@nobits
	.sectionflags	@""
	.align	16
	.zero		1024


//--------------------- .nv.constant0.triton_per_fused_mean_mul_sigmoid_17 --------------------------
	.section	.nv.constant0.triton_per_fused_mean_mul_sigmoid_17,"a",@progbits
	.sectionflags	@""
	.align	4
.nv.constant0.triton_per_fused_mean_mul_sigmoid_17:
	.zero		552
